	.headerflags	@"EF_CUDA_TEXMODE_UNIFIED EF_CUDA_64BIT_ADDRESS EF_CUDA_ACCELERATORS EF_CUDA_SM90 EF_CUDA_VIRTUAL_SM(EF_CUDA_SM90)"
	.elftype	@"ET_EXEC"


//--------------------- .nv.info                  --------------------------
	.section	.nv.info,"",@"SHT_CUDA_INFO"
	.align	4


	//----- nvinfo : EIATTR_REGCOUNT
	.align		4
        /*0000*/ 	.byte	0x04, 0x2f
        /*0002*/ 	.short	(.L_2 - .L_1)
	.align		4
.L_1:
        /*0004*/ 	.word	index@(triton_poi_fused_clone_27)
        /*0008*/ 	.word	0x0000001a


	//----- nvinfo : EIATTR_MIN_STACK_SIZE
	.align		4
.L_2:
        /*000c*/ 	.byte	0x04, 0x12
        /*000e*/ 	.short	(.L_4 - .L_3)
	.align		4
.L_3:
        /*0010*/ 	.word	index@(triton_poi_fused_clone_27)
        /*0014*/ 	.word	0x00000000


	//----- nvinfo : EIATTR_FRAME_SIZE
	.align		4
.L_4:
        /*0018*/ 	.byte	0x04, 0x11
        /*001a*/ 	.short	(.L_6 - .L_5)
	.align		4
.L_5:
        /*001c*/ 	.word	index@(triton_poi_fused_clone_27)
        /*0020*/ 	.word	0x00000000


	//----- nvinfo : EIATTR_MIN_STACK_SIZE
	.align		4
.L_6:
        /*0024*/ 	.byte	0x04, 0x12
        /*0026*/ 	.short	(.L_8 - .L_7)
	.align		4
.L_7:
        /*0028*/ 	.word	index@(triton_poi_fused_clone_27)
        /*002c*/ 	.word	0x00000000
.L_8:


//--------------------- .nv.info.triton_poi_fused_clone_27 --------------------------
	.section	.nv.info.triton_poi_fused_clone_27,"",@"SHT_CUDA_INFO"
	.sectionflags	@""
	.align	4


	//----- nvinfo : EIATTR_CUDA_API_VERSION
	.align		4
        /*0000*/ 	.byte	0x04, 0x37
        /*0002*/ 	.short	(.L_10 - .L_9)
.L_9:
        /*0004*/ 	.word	0x0000007c


	//----- nvinfo : EIATTR_KPARAM_INFO
	.align		4
.L_10:
        /*0008*/ 	.byte	0x04, 0x17
        /*000a*/ 	.short	(.L_12 - .L_11)
.L_11:
        /*000c*/ 	.word	0x00000000
        /*0010*/ 	.short	0x0007
        /*0012*/ 	.short	0x0034
        /*0014*/ 	.byte	0x00, 0xf0, 0x11, 0x00


	//----- nvinfo : EIATTR_KPARAM_INFO
	.align		4
.L_12:
        /*0018*/ 	.byte	0x04, 0x17
        /*001a*/ 	.short	(.L_14 - .L_13)
.L_13:
        /*001c*/ 	.word	0x00000000
        /*0020*/ 	.short	0x0006
        /*0022*/ 	.short	0x0030
        /*0024*/ 	.byte	0x00, 0xf0, 0x11, 0x00


	//----- nvinfo : EIATTR_KPARAM_INFO
	.align		4
.L_14:
        /*0028*/ 	.byte	0x04, 0x17
        /*002a*/ 	.short	(.L_16 - .L_15)
.L_15:
        /*002c*/ 	.word	0x00000000
        /*0030*/ 	.short	0x0005
        /*0032*/ 	.short	0x0028
        /*0034*/ 	.byte	0x00, 0xf4, 0x21, 0x00


	//----- nvinfo : EIATTR_KPARAM_INFO
	.align		4
.L_16:
        /*0038*/ 	.byte	0x04, 0x17
        /*003a*/ 	.short	(.L_18 - .L_17)
.L_17:
        /*003c*/ 	.word	0x00000000
        /*0040*/ 	.short	0x0004
        /*0042*/ 	.short	0x0020
        /*0044*/ 	.byte	0x00, 0xf4, 0x21, 0x00


	//----- nvinfo : EIATTR_KPARAM_INFO
	.align		4
.L_18:
        /*0048*/ 	.byte	0x04, 0x17
        /*004a*/ 	.short	(.L_20 - .L_19)
.L_19:
        /*004c*/ 	.word	0x00000000
        /*0050*/ 	.short	0x0003
        /*0052*/ 	.short	0x0018
        /*0054*/ 	.byte	0x00, 0xf4, 0x21, 0x00


	//----- nvinfo : EIATTR_KPARAM_INFO
	.align		4
.L_20:
        /*0058*/ 	.byte	0x04, 0x17
        /*005a*/ 	.short	(.L_22 - .L_21)
.L_21:
        /*005c*/ 	.word	0x00000000
        /*0060*/ 	.short	0x0002
        /*0062*/ 	.short	0x0010
        /*0064*/ 	.byte	0x00, 0xf4, 0x21, 0x00


	//----- nvinfo : EIATTR_KPARAM_INFO
	.align		4
.L_22:
        /*0068*/ 	.byte	0x04, 0x17
        /*006a*/ 	.short	(.L_24 - .L_23)
.L_23:
        /*006c*/ 	.word	0x00000000
        /*0070*/ 	.short	0x0001
        /*0072*/ 	.short	0x0008
        /*0074*/ 	.byte	0x00, 0xf4, 0x21, 0x00


	//----- nvinfo : EIATTR_KPARAM_INFO
	.align		4
.L_24:
        /*0078*/ 	.byte	0x04, 0x17
        /*007a*/ 	.short	(.L_26 - .L_25)
.L_25:
        /*007c*/ 	.word	0x00000000
        /*0080*/ 	.short	0x0000
        /*0082*/ 	.short	0x0000
        /*0084*/ 	.byte	0x00, 0xf4, 0x21, 0x00


	//----- nvinfo : EIATTR_SPARSE_MMA_MASK
	.align		4
.L_26:
        /*0088*/ 	.byte	0x03, 0x50
        /*008a*/ 	.short	0x0000


	//----- nvinfo : EIATTR_MAXREG_COUNT
	.align		4
        /*008c*/ 	.byte	0x03, 0x1b
        /*008e*/ 	.short	0x00ff


	//----- nvinfo : EIATTR_EXIT_INSTR_OFFSETS
	.align		4
        /*0090*/ 	.byte	0x04, 0x1c
        /*0092*/ 	.short	(.L_28 - .L_27)


	//   ....[0]....
.L_27:
        /*0094*/ 	.word	0x000004a0


	//   ....[1]....
        /*0098*/ 	.word	0x00000510


	//----- nvinfo : EIATTR_REQNTID
	.align		4
.L_28:
        /*009c*/ 	.byte	0x04, 0x10
        /*009e*/ 	.short	(.L_30 - .L_29)
.L_29:
        /*00a0*/ 	.word	0x00000080
        /*00a4*/ 	.word	0x00000001
        /*00a8*/ 	.word	0x00000001


	//----- nvinfo : EIATTR_CBANK_PARAM_SIZE
	.align		4
.L_30:
        /*00ac*/ 	.byte	0x03, 0x19
        /*00ae*/ 	.short	0x0038


	//----- nvinfo : EIATTR_PARAM_CBANK
	.align		4
        /*00b0*/ 	.byte	0x04, 0x0a
        /*00b2*/ 	.short	(.L_32 - .L_31)
	.align		4
.L_31:
        /*00b4*/ 	.word	index@(.nv.constant0.triton_poi_fused_clone_27)
        /*00b8*/ 	.short	0x0210
        /*00ba*/ 	.short	0x0038


	//----- nvinfo : EIATTR_SW_WAR
	.align		4
.L_32:
        /*00bc*/ 	.byte	0x04, 0x36
        /*00be*/ 	.short	(.L_34 - .L_33)
.L_33:
        /*00c0*/ 	.word	0x00000008
.L_34:


//--------------------- .nv.callgraph             --------------------------
	.section	.nv.callgraph,"",@"SHT_CUDA_CALLGRAPH"
	.align	4
	.sectionentsize	8
	.align		4
        /*0000*/ 	.word	0x00000000
	.align		4
        /*0004*/ 	.word	0xffffffff
	.align		4
        /*0008*/ 	.word	0x00000000
	.align		4
        /*000c*/ 	.word	0xfffffffe
	.align		4
        /*0010*/ 	.word	0x00000000
	.align		4
        /*0014*/ 	.word	0xfffffffd
	.align		4
        /*0018*/ 	.word	0x00000000
	.align		4
        /*001c*/ 	.word	0xfffffffc


//--------------------- .nv.constant4             --------------------------
	.section	.nv.constant4,"a",@progbits
	.align	8
	.align		8
.nv.constant4:
        /*0000*/ 	.dword	_$_str


//--------------------- .text.triton_poi_fused_clone_27 --------------------------
	.section	.text.triton_poi_fused_clone_27,"ax",@progbits
	.sectionflags	@"SHF_BARRIERS=1"
	.align	128
        .global         triton_poi_fused_clone_27
        .type           triton_poi_fused_clone_27,@function
        .size           triton_poi_fused_clone_27,(.L_x_1 - triton_poi_fused_clone_27)
        .other          triton_poi_fused_clone_27,@"STO_CUDA_ENTRY STV_DEFAULT"
triton_poi_fused_clone_27:
.text.triton_poi_fused_clone_27:
[----:B------:R-:W0:Y:S01]  /*0000*/  LDC R1, c[0x0][0x28] ;  /* 0x00000a00ff017b82 */ /* 0x000e220000000800 */
[----:B------:R-:W1:Y:S07]  /*0010*/  S2R R8, SR_TID.X ;  /* 0x0000000000087919 */ /* 0x000e6e0000002100 */
[----:B------:R-:W2:Y:S01]  /*0020*/  S2UR UR4, SR_CTAID.Y ;  /* 0x00000000000479c3 */ /* 0x000ea20000002600 */
[----:B------:R-:W-:Y:S01]  /*0030*/  IMAD.MOV.U32 R9, RZ, RZ, RZ ;  /* 0x000000ffff097224 */ /* 0x000fe200078e00ff */
[----:B------:R-:W-:Y:S01]  /*0040*/  ULDC.64 UR8, c[0x0][0x208] ;  /* 0x0000820000087ab9 */ /* 0x000fe20000000a00 */
[----:B------:R-:W3:Y:S05]  /*0050*/  S2R R0, SR_CTAID.X ;  /* 0x0000000000007919 */ /* 0x000eea0000002500 */
[----:B------:R-:W4:Y:S08]  /*0060*/  LDC.64 R16, c[0x0][0x220] ;  /* 0x00008800ff107b82 */ /* 0x000f300000000a00 */
[----:B------:R-:W5:Y:S08]  /*0070*/  LDC.64 R12, c[0x0][0x210] ;  /* 0x00008400ff0c7b82 */ /* 0x000f700000000a00 */
[----:B------:R-:W5:Y:S01]  /*0080*/  LDC.64 R6, c[0x0][0x218] ;  /* 0x00008600ff067b82 */ /* 0x000f620000000a00 */
[----:B--2---:R-:W-:Y:S01]  /*0090*/  USHF.L.U32 UR4, UR4, 0x4, URZ ;  /* 0x0000000404047899 */ /* 0x004fe2000800063f */
[----:B-1----:R-:W-:Y:S01]  /*00a0*/  SHF.R.U32.HI R2, RZ, 0x3, R8 ;  /* 0x00000003ff027819 */ /* 0x002fe20000011608 */
[----:B------:R-:W-:-:S05]  /*00b0*/  IMAD.SHL.U32 R10, R8, 0x2, RZ ;  /* 0x00000002080a7824 */ /* 0x000fca00078e00ff */
[----:B------:R-:W1:Y:S01]  /*00c0*/  LDC.64 R4, c[0x0][0x228] ;  /* 0x00008a00ff047b82 */ /* 0x000e620000000a00 */
[----:B---3--:R-:W-:Y:S01]  /*00d0*/  IMAD.SHL.U32 R11, R0, 0x10, RZ ;  /* 0x00000010000b7824 */ /* 0x008fe200078e00ff */
[----:B------:R-:W-:Y:S02]  /*00e0*/  SHF.R.S32.HI R21, RZ, 0x1b, R0 ;  /* 0x0000001bff157819 */ /* 0x000fe40000011400 */
[----:B------:R-:W-:Y:S02]  /*00f0*/  SGXT.U32 R0, R2, 0x4 ;  /* 0x000000040200781a */ /* 0x000fe40000000000 */
[----:B------:R-:W-:Y:S02]  /*0100*/  SGXT R21, R21, 0x1 ;  /* 0x000000011515781a */ /* 0x000fe40000000200 */
[----:B------:R-:W-:Y:S02]  /*0110*/  LOP3.LUT R14, R11, R0, RZ, 0xfc, !PT ;  /* 0x000000000b0e7212 */ /* 0x000fe400078efcff */
[----:B------:R-:W-:-:S02]  /*0120*/  LOP3.LUT R10, R10, 0xe, RZ, 0xc0, !PT ;  /* 0x0000000e0a0a7812 */ /* 0x000fc400078ec0ff */
[-C--:B------:R-:W-:Y:S02]  /*0130*/  LEA.HI R2, R21, R14.reuse, RZ, 0x4 ;  /* 0x0000000e15027211 */ /* 0x080fe400078f20ff */
[----:B------:R-:W-:Y:S02]  /*0140*/  ISETP.GE.AND P1, PT, R14, 0x800, PT ;  /* 0x000008000e00780c */ /* 0x000fe40003f26270 */
[----:B------:R-:W-:Y:S02]  /*0150*/  SHF.R.S32.HI R23, RZ, 0x4, R2 ;  /* 0x00000004ff177819 */ /* 0x000fe40000011402 */
[----:B------:R-:W2:Y:S01]  /*0160*/  LDC.64 R2, c[0x0][0x230] ;  /* 0x00008c00ff027b82 */ /* 0x000ea20000000a00 */
[----:B------:R-:W-:Y:S02]  /*0170*/  LOP3.LUT R15, R10, UR4, RZ, 0xfc, !PT ;  /* 0x000000040a0f7c12 */ /* 0x000fe4000f8efcff */
[----:B----4-:R-:W-:Y:S01]  /*0180*/  IMAD.WIDE R18, R23, 0x4, R16 ;  /* 0x0000000417127825 */ /* 0x010fe200078e0210 */
[----:B------:R-:W-:-:S02]  /*0190*/  LEA.HI R21, R21, R14, RZ, 0x9 ;  /* 0x0000000e15157211 */ /* 0x000fc400078f48ff */
[----:B------:R-:W-:Y:S01]  /*01a0*/  ISETP.LT.AND P0, PT, R15, 0x10, !P1 ;  /* 0x000000100f00780c */ /* 0x000fe20004f01270 */
[----:B------:R-:W-:Y:S02]  /*01b0*/  IMAD R17, R14, 0x10, R15 ;  /* 0x000000100e117824 */ /* 0x000fe400078e020f */
[----:B------:R2:W3:Y:S01]  /*01c0*/  @!P1 LDG.E.EL R9, desc[UR8][R18.64] ;  /* 0x0000000812099981 */ /* 0x0004e2000c2e1900 */
[----:B------:R-:W-:Y:S01]  /*01d0*/  LOP3.LUT R21, R21, 0xfffffe00, RZ, 0xc0, !PT ;  /* 0xfffffe0015157812 */ /* 0x000fe200078ec0ff */
[----:B-----5:R-:W-:-:S04]  /*01e0*/  IMAD.WIDE R12, R17, 0x4, R12 ;  /* 0x00000004110c7825 */ /* 0x020fc800078e020c */
[----:B0-----:R-:W-:Y:S01]  /*01f0*/  IMAD.WIDE R16, R23, 0x4, R6 ;  /* 0x0000000417107825 */ /* 0x001fe200078e0206 */
[----:B------:R-:W-:-:S03]  /*0200*/  CS2R R6, SRZ ;  /* 0x0000000000067805 */ /* 0x000fc6000001ff00 */
[----:B------:R-:W-:Y:S02]  /*0210*/  IMAD.MOV.U32 R15, RZ, RZ, RZ ;  /* 0x000000ffff0f7224 */ /* 0x000fe400078e00ff */
[----:B------:R-:W-:Y:S01]  /*0220*/  IMAD.IADD R21, R14, 0x1, -R21 ;  /* 0x000000010e157824 */ /* 0x000fe200078e0a15 */
[----:B------:R0:W4:Y:S03]  /*0230*/  @P0 LDG.E.EL.64 R6, desc[UR8][R12.64] ;  /* 0x000000080c060981 */ /* 0x000126000c2e1b00 */
[C---:B--2---:R-:W-:Y:S01]  /*0240*/  IMAD.WIDE R18, R21.reuse, 0x4, R2 ;  /* 0x0000000415127825 */ /* 0x044fe200078e0202 */
[----:B------:R-:W4:Y:S01]  /*0250*/  @!P1 LDG.E.EL R15, desc[UR8][R16.64] ;  /* 0x00000008100f9981 */ /* 0x000f22000c2e1900 */
[----:B------:R-:W-:Y:S02]  /*0260*/  CS2R R2, SRZ ;  /* 0x0000000000027805 */ /* 0x000fe4000001ff00 */
[----:B-1----:R-:W-:-:S04]  /*0270*/  IMAD.WIDE R4, R21, 0x4, R4 ;  /* 0x0000000415047825 */ /* 0x002fc800078e0204 */
[----:B------:R-:W2:Y:S04]  /*0280*/  @!P1 LDG.E.EL R2, desc[UR8][R18.64] ;  /* 0x0000000812029981 */ /* 0x000ea8000c2e1900 */
[----:B------:R1:W2:Y:S01]  /*0290*/  @!P1 LDG.E.EL R3, desc[UR8][R4.64] ;  /* 0x0000000804039981 */ /* 0x0002a2000c2e1900 */
[----:B------:R-:W5:Y:S01]  /*02a0*/  S2UR UR6, SR_CgaCtaId ;  /* 0x00000000000679c3 */ /* 0x000f620000008800 */
[----:B------:R-:W-:Y:S02]  /*02b0*/  IMAD.MOV.U32 R20, RZ, RZ, 0x3b800000 ;  /* 0x3b800000ff147424 */ /* 0x000fe400078e00ff */
[----:B------:R-:W-:Y:S01]  /*02c0*/  IMAD.SHL.U32 R14, R8, 0x20, RZ ;  /* 0x00000020080e7824 */ /* 0x000fe200078e00ff */
[----:B------:R-:W-:-:S04]  /*02d0*/  UMOV UR5, 0x400 ;  /* 0x0000040000057882 */ /* 0x000fc80000000000 */
[----:B0-----:R-:W-:-:S04]  /*02e0*/  LOP3.LUT R13, R14, 0xe0, RZ, 0xc0, !PT ;  /* 0x000000e00e0d7812 */ /* 0x001fc800078ec0ff */
[C---:B------:R-:W-:Y:S02]  /*02f0*/  LOP3.LUT R12, R13.reuse, 0x10, RZ, 0xfc, !PT ;  /* 0x000000100d0c7812 */ /* 0x040fe400078efcff */
[----:B-1----:R-:W-:Y:S01]  /*0300*/  LOP3.LUT R4, R13, R0, RZ, 0xfc, !PT ;  /* 0x000000000d047212 */ /* 0x002fe200078efcff */
[----:B-----5:R-:W-:-:S06]  /*0310*/  UPRMT UR5, UR6, 0x654, UR5 ;  /* 0x0000065406057896 */ /* 0x020fcc0008000005 */
[----:B------:R-:W-:Y:S02]  /*0320*/  LEA.HI R13, R13, UR5, RZ, 0x1e ;  /* 0x000000050d0d7c11 */ /* 0x000fe4000f8ff0ff */
[----:B------:R-:W-:-:S03]  /*0330*/  LEA.HI R5, R12, UR5, RZ, 0x1e ;  /* 0x000000050c057c11 */ /* 0x000fc6000f8ff0ff */
[C---:B------:R-:W-:Y:S02]  /*0340*/  IMAD R12, R4.reuse, 0x4, R13 ;  /* 0x00000004040c7824 */ /* 0x040fe400078e020d */
[----:B------:R-:W-:Y:S01]  /*0350*/  IMAD R14, R4, 0x4, R5 ;  /* 0x00000004040e7824 */ /* 0x000fe200078e0205 */
[----:B------:R-:W-:Y:S02]  /*0360*/  LOP3.LUT R10, R11, R10, RZ, 0xfc, !PT ;  /* 0x0000000a0b0a7212 */ /* 0x000fe400078efcff */
[----:B------:R-:W-:Y:S02]  /*0370*/  LOP3.LUT R5, R0, UR4, RZ, 0xfc, !PT ;  /* 0x0000000400057c12 */ /* 0x000fe4000f8efcff */
[----:B------:R-:W-:Y:S02]  /*0380*/  ISETP.GE.AND P0, PT, R10, 0x800, PT ;  /* 0x000008000a00780c */ /* 0x000fe40003f06270 */
[----:B------:R-:W-:Y:S02]  /*0390*/  SHF.R.U32.HI R11, RZ, 0x1, R8 ;  /* 0x00000001ff0b7819 */ /* 0x000fe40000011608 */
[----:B------:R-:W-:Y:S01]  /*03a0*/  ISETP.LT.AND P0, PT, R5, 0x10, !P0 ;  /* 0x000000100500780c */ /* 0x000fe20004701270 */
[----:B------:R-:W-:Y:S01]  /*03b0*/  IMAD.SHL.U32 R8, R8, 0x8, RZ ;  /* 0x0000000808087824 */ /* 0x000fe200078e00ff */
[----:B------:R-:W-:-:S04]  /*03c0*/  LOP3.LUT R11, R11, 0x3c, RZ, 0xc0, !PT ;  /* 0x0000003c0b0b7812 */ /* 0x000fc800078ec0ff */
[----:B------:R-:W-:-:S04]  /*03d0*/  LOP3.LUT R8, R8, 0x3f8, RZ, 0xc0, !PT ;  /* 0x000003f808087812 */ /* 0x000fc800078ec0ff */
[----:B------:R-:W-:Y:S01]  /*03e0*/  IADD3 R8, R8, UR5, R11 ;  /* 0x0000000508087c10 */ /* 0x000fe2000fffe00b */
[----:B---3--:R-:W-:-:S06]  /*03f0*/  FFMA R9, R9, R20, 9.9999997473787516356e-06 ;  /* 0x3727c5ac09097423 */ /* 0x008fcc0000000014 */
[----:B------:R-:W0:Y:S01]  /*0400*/  MUFU.RSQ R9, R9 ;  /* 0x0000000900097308 */ /* 0x000e220000001400 */
[C---:B----4-:R-:W-:Y:S01]  /*0410*/  FADD R6, -R15.reuse, R6 ;  /* 0x000000060f067221 */ /* 0x050fe20000000100 */
[----:B------:R-:W-:-:S03]  /*0420*/  FADD R4, -R15, R7 ;  /* 0x000000070f047221 */ /* 0x000fc60000000100 */
[C---:B0-----:R-:W-:Y:S01]  /*0430*/  FMUL R7, R9.reuse, R6 ;  /* 0x0000000609077220 */ /* 0x041fe20000400000 */
[----:B------:R-:W-:-:S03]  /*0440*/  FMUL R9, R9, R4 ;  /* 0x0000000409097220 */ /* 0x000fc60000400000 */
[-CC-:B--2---:R-:W-:Y:S01]  /*0450*/  FFMA R7, R7, R3.reuse, R2.reuse ;  /* 0x0000000307077223 */ /* 0x184fe20000000002 */
[----:B------:R-:W-:-:S04]  /*0460*/  FFMA R9, R9, R3, R2 ;  /* 0x0000000309097223 */ /* 0x000fc80000000002 */
[----:B------:R0:W-:Y:S04]  /*0470*/  STS [R12], R7 ;  /* 0x000000070c007388 */ /* 0x0001e80000000800 */
[----:B------:R0:W-:Y:S01]  /*0480*/  STS [R14+0x40], R9 ;  /* 0x000040090e007388 */ /* 0x0001e20000000800 */
[----:B------:R-:W-:Y:S06]  /*0490*/  BAR.SYNC.DEFER_BLOCKING 0x0 ;  /* 0x0000000000007b1d */ /* 0x000fec0000010000 */
[----:B0-----:R-:W-:Y:S05]  /*04a0*/  @!P0 EXIT ;  /* 0x000000000000894d */ /* 0x001fea0003800000 */
[----:B------:R-:W-:Y:S01]  /*04b0*/  LDS R6, [R8] ;  /* 0x0000000008067984 */ /* 0x000fe20000000800 */
[----:B------:R-:W0:Y:S01]  /*04c0*/  LDC.64 R2, c[0x0][0x238] ;  /* 0x00008e00ff027b82 */ /* 0x000e220000000a00 */
[----:B------:R-:W-:Y:S02]  /*04d0*/  IMAD R5, R5, 0x800, R10 ;  /* 0x0000080005057824 */ /* 0x000fe400078e020a */
[----:B------:R-:W1:Y:S02]  /*04e0*/  LDS R7, [R8+0x4] ;  /* 0x0000040008077984 */ /* 0x000e640000000800 */
[----:B0-----:R-:W-:-:S05]  /*04f0*/  IMAD.WIDE R2, R5, 0x4, R2 ;  /* 0x0000000405027825 */ /* 0x001fca00078e0202 */
[----:B-1----:R-:W-:Y:S01]  /*0500*/  STG.E.64 desc[UR8][R2.64], R6 ;  /* 0x0000000602007986 */ /* 0x002fe2000c101b08 */
[----:B------:R-:W-:Y:S05]  /*0510*/  EXIT ;  /* 0x000000000000794d */ /* 0x000fea0003800000 */
.L_x_0:
[----:B------:R-:W-:-:S00]  /*0520*/  BRA `(.L_x_0) ;  /* 0xfffffffc00fc7947 */ /* 0x000fc0000383ffff */
[----:B------:R-:W-:-:S00]  /*0530*/  NOP ;  /* 0x0000000000007918 */ /* 0x000fc00000000000 */
        /* <DEDUP_REMOVED lines=12> */
.L_x_1:


//--------------------- .nv.global.init           --------------------------
	.section	.nv.global.init,"aw",@progbits
.nv.global.init:
	.type		_$_str,@object
	.size		_$_str,(.L_0 - _$_str)
_$_str:
        /*0000*/ 	.byte	0x5f, 0x5f, 0x43, 0x55, 0x44, 0x41, 0x5f, 0x46, 0x54, 0x5a, 0x00
.L_0:


//--------------------- .nv.shared.triton_poi_fused_clone_27 --------------------------
	.section	.nv.shared.triton_poi_fused_clone_27,"aw",@nobits
	.sectionflags	@""
	.align	16
	.zero		1024


//--------------------- .nv.constant0.triton_poi_fused_clone_27 --------------------------
	.section	.nv.constant0.triton_poi_fused_clone_27,"a",@progbits
	.sectionflags	@""
	.align	4
.nv.constant0.triton_poi_fused_clone_27:
	.zero		584
